	.headerflags	@"EF_CUDA_TEXMODE_UNIFIED EF_CUDA_64BIT_ADDRESS EF_CUDA_ACCELERATORS EF_CUDA_SM90 EF_CUDA_VIRTUAL_SM(EF_CUDA_SM90)"
	.elftype	@"ET_EXEC"


//--------------------- .nv.info                  --------------------------
	.section	.nv.info,"",@"SHT_CUDA_INFO"
	.align	4


	//----- nvinfo : EIATTR_REGCOUNT
	.align		4
        /*0000*/ 	.byte	0x04, 0x2f
        /*0002*/ 	.short	(.L_3 - .L_2)
	.align		4
.L_2:
        /*0004*/ 	.word	index@(triton_poi_fused__native_batch_norm_legit_no_training_cat_relu_29)
        /*0008*/ 	.word	0x00000020


	//----- nvinfo : EIATTR_MIN_STACK_SIZE
	.align		4
.L_3:
        /*000c*/ 	.byte	0x04, 0x12
        /*000e*/ 	.short	(.L_5 - .L_4)
	.align		4
.L_4:
        /*0010*/ 	.word	index@(triton_poi_fused__native_batch_norm_legit_no_training_cat_relu_29)
        /*0014*/ 	.word	0x00000000


	//----- nvinfo : EIATTR_FRAME_SIZE
	.align		4
.L_5:
        /*0018*/ 	.byte	0x04, 0x11
        /*001a*/ 	.short	(.L_7 - .L_6)
	.align		4
.L_6:
        /*001c*/ 	.word	index@(triton_poi_fused__native_batch_norm_legit_no_training_cat_relu_29)
        /*0020*/ 	.word	0x00000000


	//----- nvinfo : EIATTR_MIN_STACK_SIZE
	.align		4
.L_7:
        /*0024*/ 	.byte	0x04, 0x12
        /*0026*/ 	.short	(.L_9 - .L_8)
	.align		4
.L_8:
        /*0028*/ 	.word	index@(triton_poi_fused__native_batch_norm_legit_no_training_cat_relu_29)
        /*002c*/ 	.word	0x00000000
.L_9:


//--------------------- .nv.info.triton_poi_fused__native_batch_norm_legit_no_training_cat_relu_29 --------------------------
	.section	.nv.info.triton_poi_fused__native_batch_norm_legit_no_training_cat_relu_29,"",@"SHT_CUDA_INFO"
	.sectionflags	@""
	.align	4


	//----- nvinfo : EIATTR_CUDA_API_VERSION
	.align		4
        /*0000*/ 	.byte	0x04, 0x37
        /*0002*/ 	.short	(.L_11 - .L_10)
.L_10:
        /*0004*/ 	.word	0x0000007c


	//----- nvinfo : EIATTR_KPARAM_INFO
	.align		4
.L_11:
        /*0008*/ 	.byte	0x04, 0x17
        /*000a*/ 	.short	(.L_13 - .L_12)
.L_12:
        /*000c*/ 	.word	0x00000000
        /*0010*/ 	.short	0x000a
        /*0012*/ 	.short	0x0050
        /*0014*/ 	.byte	0x00, 0xf0, 0x11, 0x00


	//----- nvinfo : EIATTR_KPARAM_INFO
	.align		4
.L_13:
        /*0018*/ 	.byte	0x04, 0x17
        /*001a*/ 	.short	(.L_15 - .L_14)
.L_14:
        /*001c*/ 	.word	0x00000000
        /*0020*/ 	.short	0x0009
        /*0022*/ 	.short	0x0048
        /*0024*/ 	.byte	0x00, 0xf4, 0x21, 0x00


	//----- nvinfo : EIATTR_KPARAM_INFO
	.align		4
.L_15:
        /*0028*/ 	.byte	0x04, 0x17
        /*002a*/ 	.short	(.L_17 - .L_16)
.L_16:
        /*002c*/ 	.word	0x00000000
        /*0030*/ 	.short	0x0008
        /*0032*/ 	.short	0x0040
        /*0034*/ 	.byte	0x00, 0xf4, 0x21, 0x00


	//----- nvinfo : EIATTR_KPARAM_INFO
	.align		4
.L_17:
        /*0038*/ 	.byte	0x04, 0x17
        /*003a*/ 	.short	(.L_19 - .L_18)
.L_18:
        /*003c*/ 	.word	0x00000000
        /*0040*/ 	.short	0x0007
        /*0042*/ 	.short	0x0038
        /*0044*/ 	.byte	0x00, 0xf4, 0x21, 0x00


	//----- nvinfo : EIATTR_KPARAM_INFO
	.align		4
.L_19:
        /*0048*/ 	.byte	0x04, 0x17
        /*004a*/ 	.short	(.L_21 - .L_20)
.L_20:
        /*004c*/ 	.word	0x00000000
        /*0050*/ 	.short	0x0006
        /*0052*/ 	.short	0x0030
        /*0054*/ 	.byte	0x00, 0xf4, 0x21, 0x00


	//----- nvinfo : EIATTR_KPARAM_INFO
	.align		4
.L_21:
        /*0058*/ 	.byte	0x04, 0x17
        /*005a*/ 	.short	(.L_23 - .L_22)
.L_22:
        /*005c*/ 	.word	0x00000000
        /*0060*/ 	.short	0x0005
        /*0062*/ 	.short	0x0028
        /*0064*/ 	.byte	0x00, 0xf4, 0x21, 0x00


	//----- nvinfo : EIATTR_KPARAM_INFO
	.align		4
.L_23:
        /*0068*/ 	.byte	0x04, 0x17
        /*006a*/ 	.short	(.L_25 - .L_24)
.L_24:
        /*006c*/ 	.word	0x00000000
        /*0070*/ 	.short	0x0004
        /*0072*/ 	.short	0x0020
        /*0074*/ 	.byte	0x00, 0xf4, 0x21, 0x00


	//----- nvinfo : EIATTR_KPARAM_INFO
	.align		4
.L_25:
        /*0078*/ 	.byte	0x04, 0x17
        /*007a*/ 	.short	(.L_27 - .L_26)
.L_26:
        /*007c*/ 	.word	0x00000000
        /*0080*/ 	.short	0x0003
        /*0082*/ 	.short	0x0018
        /*0084*/ 	.byte	0x00, 0xf4, 0x21, 0x00


	//----- nvinfo : EIATTR_KPARAM_INFO
	.align		4
.L_27:
        /*0088*/ 	.byte	0x04, 0x17
        /*008a*/ 	.short	(.L_29 - .L_28)
.L_28:
        /*008c*/ 	.word	0x00000000
        /*0090*/ 	.short	0x0002
        /*0092*/ 	.short	0x0010
        /*0094*/ 	.byte	0x00, 0xf4, 0x21, 0x00


	//----- nvinfo : EIATTR_KPARAM_INFO
	.align		4
.L_29:
        /*0098*/ 	.byte	0x04, 0x17
        /*009a*/ 	.short	(.L_31 - .L_30)
.L_30:
        /*009c*/ 	.word	0x00000000
        /*00a0*/ 	.short	0x0001
        /*00a2*/ 	.short	0x0008
        /*00a4*/ 	.byte	0x00, 0xf4, 0x21, 0x00


	//----- nvinfo : EIATTR_KPARAM_INFO
	.align		4
.L_31:
        /*00a8*/ 	.byte	0x04, 0x17
        /*00aa*/ 	.short	(.L_33 - .L_32)
.L_32:
        /*00ac*/ 	.word	0x00000000
        /*00b0*/ 	.short	0x0000
        /*00b2*/ 	.short	0x0000
        /*00b4*/ 	.byte	0x00, 0xf4, 0x21, 0x00


	//----- nvinfo : EIATTR_SPARSE_MMA_MASK
	.align		4
.L_33:
        /*00b8*/ 	.byte	0x03, 0x50
        /*00ba*/ 	.short	0x0000


	//----- nvinfo : EIATTR_MAXREG_COUNT
	.align		4
        /*00bc*/ 	.byte	0x03, 0x1b
        /*00be*/ 	.short	0x00ff


	//----- nvinfo : EIATTR_EXIT_INSTR_OFFSETS
	.align		4
        /*00c0*/ 	.byte	0x04, 0x1c
        /*00c2*/ 	.short	(.L_35 - .L_34)


	//   ....[0]....
.L_34:
        /*00c4*/ 	.word	0x00000960


	//   ....[1]....
        /*00c8*/ 	.word	0x00000980


	//----- nvinfo : EIATTR_REQNTID
	.align		4
.L_35:
        /*00cc*/ 	.byte	0x04, 0x10
        /*00ce*/ 	.short	(.L_37 - .L_36)
.L_36:
        /*00d0*/ 	.word	0x00000100
        /*00d4*/ 	.word	0x00000001
        /*00d8*/ 	.word	0x00000001


	//----- nvinfo : EIATTR_CBANK_PARAM_SIZE
	.align		4
.L_37:
        /*00dc*/ 	.byte	0x03, 0x19
        /*00de*/ 	.short	0x0054


	//----- nvinfo : EIATTR_PARAM_CBANK
	.align		4
        /*00e0*/ 	.byte	0x04, 0x0a
        /*00e2*/ 	.short	(.L_39 - .L_38)
	.align		4
.L_38:
        /*00e4*/ 	.word	index@(.nv.constant0.triton_poi_fused__native_batch_norm_legit_no_training_cat_relu_29)
        /*00e8*/ 	.short	0x0210
        /*00ea*/ 	.short	0x0054


	//----- nvinfo : EIATTR_SW_WAR
	.align		4
.L_39:
        /*00ec*/ 	.byte	0x04, 0x36
        /*00ee*/ 	.short	(.L_41 - .L_40)
.L_40:
        /*00f0*/ 	.word	0x00000008
.L_41:


//--------------------- .nv.callgraph             --------------------------
	.section	.nv.callgraph,"",@"SHT_CUDA_CALLGRAPH"
	.align	4
	.sectionentsize	8
	.align		4
        /*0000*/ 	.word	0x00000000
	.align		4
        /*0004*/ 	.word	0xffffffff
	.align		4
        /*0008*/ 	.word	0x00000000
	.align		4
        /*000c*/ 	.word	0xfffffffe
	.align		4
        /*0010*/ 	.word	0x00000000
	.align		4
        /*0014*/ 	.word	0xfffffffd
	.align		4
        /*0018*/ 	.word	0x00000000
	.align		4
        /*001c*/ 	.word	0xfffffffc


//--------------------- .nv.constant4             --------------------------
	.section	.nv.constant4,"a",@progbits
	.align	8
	.align		8
.nv.constant4:
        /*0000*/ 	.dword	_$_str
	.align		8
        /*0008*/ 	.dword	_$_str_$_2


//--------------------- .text.triton_poi_fused__native_batch_norm_legit_no_training_cat_relu_29 --------------------------
	.section	.text.triton_poi_fused__native_batch_norm_legit_no_training_cat_relu_29,"ax",@progbits
	.align	128
        .global         triton_poi_fused__native_batch_norm_legit_no_training_cat_relu_29
        .type           triton_poi_fused__native_batch_norm_legit_no_training_cat_relu_29,@function
        .size           triton_poi_fused__native_batch_norm_legit_no_training_cat_relu_29,(.L_x_1 - triton_poi_fused__native_batch_norm_legit_no_training_cat_relu_29)
        .other          triton_poi_fused__native_batch_norm_legit_no_training_cat_relu_29,@"STO_CUDA_ENTRY STV_DEFAULT"
triton_poi_fused__native_batch_norm_legit_no_training_cat_relu_29:
.text.triton_poi_fused__native_batch_norm_legit_no_training_cat_relu_29:
[----:B------:R-:W0:Y:S01]  /*0000*/  LDC R1, c[0x0][0x28] ;  /* 0x00000a00ff017b82 */ /* 0x000e220000000800 */
[----:B------:R-:W1:Y:S07]  /*0010*/  S2R R0, SR_TID.X ;  /* 0x0000000000007919 */ /* 0x000e6e0000002100 */
[----:B------:R-:W2:Y:S01]  /*0020*/  LDC.64 R12, c[0x0][0x210] ;  /* 0x00008400ff0c7b82 */ /* 0x000ea20000000a00 */
[----:B------:R-:W-:Y:S01]  /*0030*/  ULDC.64 UR4, c[0x0][0x228] ;  /* 0x00008a0000047ab9 */ /* 0x000fe20000000a00 */
[----:B------:R-:W-:Y:S01]  /*0040*/  CS2R R24, SRZ ;  /* 0x0000000000187805 */ /* 0x000fe2000001ff00 */
[----:B------:R-:W3:Y:S01]  /*0050*/  S2R R3, SR_CTAID.X ;  /* 0x0000000000037919 */ /* 0x000ee20000002500 */
[----:B------:R-:W-:Y:S01]  /*0060*/  IMAD.MOV.U32 R22, RZ, RZ, RZ ;  /* 0x000000ffff167224 */ /* 0x000fe200078e00ff */
[----:B------:R-:W-:-:S03]  /*0070*/  ULDC.64 UR6, c[0x0][0x218] ;  /* 0x0000860000067ab9 */ /* 0x000fc60000000a00 */
[----:B------:R-:W4:Y:S08]  /*0080*/  LDC.64 R18, c[0x0][0x218] ;  /* 0x00008600ff127b82 */ /* 0x000f300000000a00 */
[----:B------:R-:W5:Y:S01]  /*0090*/  LDC.64 R26, c[0x0][0x220] ;  /* 0x00008800ff1a7b82 */ /* 0x000f620000000a00 */
[----:B-1----:R-:W-:-:S05]  /*00a0*/  IMAD.SHL.U32 R0, R0, 0x2, RZ ;  /* 0x0000000200007824 */ /* 0x002fca00078e00ff */
[----:B------:R-:W-:-:S05]  /*00b0*/  LOP3.LUT R0, R0, 0x1fe, RZ, 0xc0, !PT ;  /* 0x000001fe00007812 */ /* 0x000fca00078ec0ff */
[----:B---3--:R-:W-:-:S04]  /*00c0*/  IMAD R0, R3, 0x200, R0 ;  /* 0x0000020003007824 */ /* 0x008fc800078e0200 */
[C---:B------:R-:W-:Y:S01]  /*00d0*/  IMAD.HI R5, R0.reuse, 0x67b23a55, RZ ;  /* 0x67b23a5500057827 */ /* 0x040fe200078e02ff */
[----:B------:R-:W-:Y:S02]  /*00e0*/  SHF.R.S32.HI R3, RZ, 0x1f, R0 ;  /* 0x0000001fff037819 */ /* 0x000fe40000011400 */
[----:B------:R-:W-:Y:S02]  /*00f0*/  ISETP.GE.AND P0, PT, R0, 0x13c00, PT ;  /* 0x00013c000000780c */ /* 0x000fe40003f06270 */
[----:B------:R-:W-:Y:S02]  /*0100*/  LEA.HI R4, R3, R0, RZ, 0x4 ;  /* 0x0000000003047211 */ /* 0x000fe400078f20ff */
[----:B------:R-:W-:Y:S02]  /*0110*/  SHF.R.U32.HI R6, RZ, 0x1f, R5 ;  /* 0x0000001fff067819 */ /* 0x000fe40000011605 */
[----:B------:R-:W-:Y:S02]  /*0120*/  SHF.R.S32.HI R23, RZ, 0x4, R4 ;  /* 0x00000004ff177819 */ /* 0x000fe40000011404 */
[----:B------:R-:W-:-:S02]  /*0130*/  LEA.HI.SX32 R5, R5, R6, 0x13 ;  /* 0x0000000605057211 */ /* 0x000fc400078f9aff */
[----:B------:R-:W-:Y:S01]  /*0140*/  LOP3.LUT R7, R4, 0xfffffff0, RZ, 0xc0, !PT ;  /* 0xfffffff004077812 */ /* 0x000fe200078ec0ff */
[----:B------:R-:W-:-:S04]  /*0150*/  IMAD.HI R2, R23, 0x67b23a55, RZ ;  /* 0x67b23a5517027827 */ /* 0x000fc800078e02ff */
[C---:B------:R-:W-:Y:S01]  /*0160*/  IMAD R6, R5.reuse, 0x4c00, RZ ;  /* 0x00004c0005067824 */ /* 0x040fe200078e02ff */
[----:B------:R-:W-:Y:S01]  /*0170*/  SHF.R.U32.HI R3, RZ, 0x1f, R2 ;  /* 0x0000001fff037819 */ /* 0x000fe20000011602 */
[C---:B------:R-:W-:Y:S02]  /*0180*/  IMAD R4, R5.reuse, -0x4f00, R0 ;  /* 0xffffb10005047824 */ /* 0x040fe400078e0200 */
[----:B------:R-:W-:Y:S01]  /*0190*/  IMAD.IADD R7, R0, 0x1, -R7 ;  /* 0x0000000100077824 */ /* 0x000fe200078e0a07 */
[----:B------:R-:W-:Y:S01]  /*01a0*/  LEA.HI.SX32 R2, R2, R3, 0x17 ;  /* 0x0000000302027211 */ /* 0x000fe200078fbaff */
[----:B------:R-:W-:Y:S01]  /*01b0*/  IMAD R10, R5, 0x4180, RZ ;  /* 0x00004180050a7824 */ /* 0x000fe200078e02ff */
[--C-:B------:R-:W-:Y:S01]  /*01c0*/  SHF.R.S32.HI R14, RZ, 0x1f, R6.reuse ;  /* 0x0000001fff0e7819 */ /* 0x100fe20000011406 */
[----:B------:R-:W-:Y:S01]  /*01d0*/  IMAD.IADD R8, R4, 0x1, R6 ;  /* 0x0000000104087824 */ /* 0x000fe200078e0206 */
[----:B------:R-:W-:Y:S01]  /*01e0*/  SHF.R.S32.HI R20, RZ, 0x1f, R7 ;  /* 0x0000001fff147819 */ /* 0x000fe20000011407 */
[----:B------:R-:W-:-:S02]  /*01f0*/  IMAD R23, R2, -0x4f0, R23 ;  /* 0xfffffb1002177824 */ /* 0x000fc400078e0217 */
[----:B------:R-:W1:Y:S01]  /*0200*/  LDC.64 R2, c[0x0][0x238] ;  /* 0x00008e00ff027b82 */ /* 0x000e620000000a00 */
[----:B------:R-:W-:Y:S02]  /*0210*/  IMAD R5, R5, -0xa80, R8 ;  /* 0xfffff58005057824 */ /* 0x000fe400078e0208 */
[----:B------:R-:W-:Y:S02]  /*0220*/  IMAD.SHL.U32 R9, R23, 0x10, RZ ;  /* 0x0000001017097824 */ /* 0x000fe400078e00ff */
[----:B--2---:R-:W-:-:S03]  /*0230*/  IMAD.WIDE R12, R8, 0x4, R12 ;  /* 0x00000004080c7825 */ /* 0x004fc600078e020c */
[----:B------:R-:W-:Y:S01]  /*0240*/  IADD3 R6, P1, P2, R9, R7, R6 ;  /* 0x0000000709067210 */ /* 0x000fe20007a3e006 */
[----:B------:R-:W-:Y:S01]  /*0250*/  VIADD R11, R23, 0xfffffb40 ;  /* 0xfffffb40170b7836 */ /* 0x000fe20000000000 */
[----:B------:R-:W-:Y:S01]  /*0260*/  IADD3 R4, P3, P4, R9, R10, R7 ;  /* 0x0000000a09047210 */ /* 0x000fe20007c7e007 */
[C---:B----4-:R-:W-:Y:S01]  /*0270*/  IMAD.WIDE R18, R5.reuse, 0x4, R18 ;  /* 0x0000000405127825 */ /* 0x050fe200078e0212 */
[----:B------:R-:W-:Y:S02]  /*0280*/  SHF.R.S32.HI R9, RZ, 0x1f, R9 ;  /* 0x0000001fff097819 */ /* 0x000fe40000011409 */
[----:B------:R-:W-:Y:S01]  /*0290*/  SHF.R.S32.HI R10, RZ, 0x1f, R10 ;  /* 0x0000001fff0a7819 */ /* 0x000fe2000001140a */
[----:B-----5:R-:W-:Y:S01]  /*02a0*/  IMAD.WIDE R26, R5, 0x4, R26 ;  /* 0x00000004051a7825 */ /* 0x020fe200078e021a */
[C---:B------:R-:W-:Y:S02]  /*02b0*/  IADD3.X R7, R9.reuse, R20, R14, P1, P2 ;  /* 0x0000001409077210 */ /* 0x040fe40000fe440e */
[----:B------:R-:W-:-:S02]  /*02c0*/  IADD3.X R9, R9, R10, R20, P3, P4 ;  /* 0x0000000a09097210 */ /* 0x000fc40001fe8414 */
[----:B------:R-:W-:Y:S02]  /*02d0*/  LEA R16, P1, R6, UR4, 0x2 ;  /* 0x0000000406107c11 */ /* 0x000fe4000f8210ff */
[C---:B------:R-:W-:Y:S01]  /*02e0*/  SHF.L.U64.HI R8, R4.reuse, 0x2, R9 ;  /* 0x0000000204087819 */ /* 0x040fe20000010209 */
[----:B------:R-:W-:Y:S01]  /*02f0*/  IMAD.SHL.U32 R4, R4, 0x4, RZ ;  /* 0x0000000404047824 */ /* 0x000fe200078e00ff */
[----:B------:R-:W-:Y:S01]  /*0300*/  LEA.HI.X R17, R6, UR5, R7, 0x2, P1 ;  /* 0x0000000506117c11 */ /* 0x000fe200088f1407 */
[C---:B-1----:R-:W-:Y:S01]  /*0310*/  IMAD.WIDE R6, R23.reuse, 0x4, R2 ;  /* 0x0000000417067825 */ /* 0x042fe200078e0202 */
[----:B------:R-:W-:Y:S01]  /*0320*/  ULDC.64 UR4, c[0x0][0x208] ;  /* 0x0000820000047ab9 */ /* 0x000fe20000000a00 */
[C---:B------:R-:W-:Y:S02]  /*0330*/  ISETP.GE.AND P1, PT, R23.reuse, 0x400, PT ;  /* 0x000004001700780c */ /* 0x040fe40003f26270 */
[----:B------:R-:W-:Y:S01]  /*0340*/  IADD3 R14, P2, R4, UR6, RZ ;  /* 0x00000006040e7c10 */ /* 0x000fe2000ff5e0ff */
[----:B------:R-:W-:Y:S01]  /*0350*/  VIADD R20, R23, 0xfffffc00 ;  /* 0xfffffc0017147836 */ /* 0x000fe20000000000 */
[----:B------:R-:W2:Y:S01]  /*0360*/  @!P0 LDG.E.EL R24, desc[UR4][R6.64] ;  /* 0x0000000406188981 */ /* 0x000ea2000c2e1900 */
[----:B------:R-:W-:-:S02]  /*0370*/  ISETP.LT.AND P4, PT, R0, 0x13c00, !P1 ;  /* 0x00013c000000780c */ /* 0x000fc40004f81270 */
[----:B------:R-:W-:Y:S01]  /*0380*/  ISETP.LT.U32.AND P6, PT, R11, 0x18, !P0 ;  /* 0x000000180b00780c */ /* 0x000fe200047c1070 */
[----:B------:R1:W3:Y:S01]  /*0390*/  @!P0 LDG.E.EL R22, desc[UR4][R6.64] ;  /* 0x0000000406168981 */ /* 0x0002e2000c2e1900 */
[----:B------:R-:W-:Y:S01]  /*03a0*/  IADD3.X R15, R8, UR7, RZ, P2, !PT ;  /* 0x00000007080f7c10 */ /* 0x000fe200097fe4ff */
[----:B------:R-:W-:Y:S01]  /*03b0*/  ULDC.64 UR6, c[0x0][0x220] ;  /* 0x0000880000067ab9 */ /* 0x000fe20000000a00 */
[----:B------:R-:W-:Y:S02]  /*03c0*/  ISETP.LT.U32.AND P5, PT, R20, 0xc0, !P0 ;  /* 0x000000c01400780c */ /* 0x000fe400047a1070 */
[----:B------:R-:W-:Y:S02]  /*03d0*/  IADD3 R28, P2, R4, UR6, RZ ;  /* 0x00000006041c7c10 */ /* 0x000fe4000ff5e0ff */
[----:B------:R-:W-:Y:S02]  /*03e0*/  CS2R R4, SRZ ;  /* 0x0000000000047805 */ /* 0x000fe4000001ff00 */
[----:B------:R-:W-:-:S02]  /*03f0*/  IADD3.X R29, R8, UR7, RZ, P2, !PT ;  /* 0x00000007081d7c10 */ /* 0x000fc400097fe4ff */
[----:B------:R-:W-:Y:S02]  /*0400*/  CS2R R8, SRZ ;  /* 0x0000000000087805 */ /* 0x000fe4000001ff00 */
[----:B------:R-:W-:Y:S02]  /*0410*/  CS2R R2, SRZ ;  /* 0x0000000000027805 */ /* 0x000fe4000001ff00 */
[----:B-1----:R-:W-:Y:S01]  /*0420*/  CS2R R6, SRZ ;  /* 0x0000000000067805 */ /* 0x002fe2000001ff00 */
[----:B------:R1:W4:Y:S01]  /*0430*/  @P4 LDG.E.64 R4, desc[UR4][R18.64] ;  /* 0x0000000412044981 */ /* 0x000322000c1e1b00 */
[----:B------:R-:W-:Y:S02]  /*0440*/  CS2R R10, SRZ ;  /* 0x00000000000a7805 */ /* 0x000fe4000001ff00 */
[C---:B------:R-:W-:Y:S01]  /*0450*/  ISETP.GT.AND P2, PT, R23.reuse, 0x4d7, !P0 ;  /* 0x000004d71700780c */ /* 0x040fe20004744270 */
[----:B------:R-:W5:Y:S04]  /*0460*/  @P5 LDG.E.64 R8, desc[UR4][R16.64+-0x10000] ;  /* 0xff00000410085981 */ /* 0x000f68000c1e1b00 */
[----:B------:R1:W5:Y:S02]  /*0470*/  @P4 LDG.E.64 R2, desc[UR4][R12.64] ;  /* 0x000000040c024981 */ /* 0x000364000c1e1b00 */
[----:B-1----:R-:W1:Y:S02]  /*0480*/  LDC.64 R18, c[0x0][0x230] ;  /* 0x00008c00ff127b82 */ /* 0x002e640000000a00 */
[----:B------:R-:W5:Y:S04]  /*0490*/  @P4 LDG.E.64 R6, desc[UR4][R26.64] ;  /* 0x000000041a064981 */ /* 0x000f68000c1e1b00 */
[----:B------:R1:W5:Y:S01]  /*04a0*/  @P6 LDG.E.64 R10, desc[UR4][R14.64+-0x3000] ;  /* 0xffd000040e0a6981 */ /* 0x000362000c1e1b00 */
[----:B0-----:R-:W-:Y:S01]  /*04b0*/  CS2R R12, SRZ ;  /* 0x00000000000c7805 */ /* 0x001fe2000001ff00 */
[----:B------:R-:W0:Y:S05]  /*04c0*/  LDC.64 R16, c[0x0][0x240] ;  /* 0x00009000ff107b82 */ /* 0x000e2a0000000a00 */
[----:B------:R1:W5:Y:S03]  /*04d0*/  @P2 LDG.E.64 R12, desc[UR4][R28.64+-0x3600] ;  /* 0xffca00041c0c2981 */ /* 0x000366000c1e1b00 */
[----:B-1----:R-:W1:Y:S01]  /*04e0*/  LDC.64 R14, c[0x0][0x248] ;  /* 0x00009200ff0e7b82 */ /* 0x002e620000000a00 */
[----:B------:R-:W-:Y:S01]  /*04f0*/  IMAD.MOV.U32 R21, RZ, RZ, RZ ;  /* 0x000000ffff157224 */ /* 0x000fe200078e00ff */
[----:B------:R-:W-:Y:S01]  /*0500*/  CS2R R26, SRZ ;  /* 0x00000000001a7805 */ /* 0x000fe2000001ff00 */
[----:B------:R-:W-:Y:S01]  /*0510*/  IMAD.WIDE R18, R23, 0x4, R18 ;  /* 0x0000000417127825 */ /* 0x000fe200078e0212 */
[----:B------:R-:W-:-:S04]  /*0520*/  CS2R R28, SRZ ;  /* 0x00000000001c7805 */ /* 0x000fc8000001ff00 */
[----:B------:R-:W5:Y:S04]  /*0530*/  @!P0 LDG.E.EL R21, desc[UR4][R18.64] ;  /* 0x0000000412158981 */ /* 0x000f68000c2e1900 */
[----:B------:R2:W5:Y:S01]  /*0540*/  @!P0 LDG.E.EL R26, desc[UR4][R18.64] ;  /* 0x00000004121a8981 */ /* 0x000562000c2e1900 */
[----:B0-----:R-:W-:-:S05]  /*0550*/  IMAD.WIDE R16, R23, 0x4, R16 ;  /* 0x0000000417107825 */ /* 0x001fca00078e0210 */
[----:B------:R-:W5:Y:S01]  /*0560*/  @!P0 LDG.E.EL R25, desc[UR4][R16.64] ;  /* 0x0000000410198981 */ /* 0x000f62000c2e1900 */
[----:B-1----:R-:W-:-:S03]  /*0570*/  IMAD.WIDE R14, R23, 0x4, R14 ;  /* 0x00000004170e7825 */ /* 0x002fc600078e020e */
[----:B------:R4:W5:Y:S04]  /*0580*/  @!P0 LDG.E.EL R27, desc[UR4][R16.64] ;  /* 0x00000004101b8981 */ /* 0x000968000c2e1900 */
[----:B------:R-:W5:Y:S04]  /*0590*/  @!P0 LDG.E.EL R28, desc[UR4][R14.64] ;  /* 0x000000040e1c8981 */ /* 0x000f68000c2e1900 */
[----:B------:R-:W5:Y:S01]  /*05a0*/  @!P0 LDG.E.EL R29, desc[UR4][R14.64] ;  /* 0x000000040e1d8981 */ /* 0x000f62000c2e1900 */
[----:B--2---:R-:W-:Y:S01]  /*05b0*/  FADD R24, R24, 0.0010000000474974513054 ;  /* 0x3a83126f18187421 */ /* 0x004fe20000000000 */
[----:B---3--:R-:W-:-:S03]  /*05c0*/  FADD R22, R22, 0.0010000000474974513054 ;  /* 0x3a83126f16167421 */ /* 0x008fc60000000000 */
[----:B------:R-:W0:Y:S08]  /*05d0*/  MUFU.SQRT R18, R24 ;  /* 0x0000001800127308 */ /* 0x000e300000002000 */
[----:B------:R-:W1:Y:S01]  /*05e0*/  MUFU.SQRT R19, R22 ;  /* 0x0000001600137308 */ /* 0x000e620000002000 */
[----:B----4-:R-:W-:Y:S02]  /*05f0*/  SEL R17, R4, RZ, P4 ;  /* 0x000000ff04117207 */ /* 0x010fe40002000000 */
[----:B-----5:R-:W-:-:S02]  /*0600*/  SEL R4, R8, RZ, P5 ;  /* 0x000000ff08047207 */ /* 0x020fc40002800000 */
[----:B------:R-:W-:Y:S02]  /*0610*/  SEL R8, R9, RZ, P5 ;  /* 0x000000ff09087207 */ /* 0x000fe40002800000 */
[----:B0-----:R-:W-:Y:S02]  /*0620*/  FSETP.GT.AND P3, PT, R18, 8.50705917302346158658e+37, PT ;  /* 0x7e8000001200780b */ /* 0x001fe40003f64000 */
[----:B-1----:R-:W-:Y:S02]  /*0630*/  FSETP.GT.AND P5, PT, R19, 8.50705917302346158658e+37, PT ;  /* 0x7e8000001300780b */ /* 0x002fe40003fa4000 */
[----:B------:R-:W-:Y:S02]  /*0640*/  SEL R2, R2, RZ, P4 ;  /* 0x000000ff02027207 */ /* 0x000fe40002000000 */
[----:B------:R-:W-:Y:S02]  /*0650*/  SEL R3, R3, RZ, P4 ;  /* 0x000000ff03037207 */ /* 0x000fe40002000000 */
[----:B------:R-:W-:-:S02]  /*0660*/  SEL R16, R5, RZ, P4 ;  /* 0x000000ff05107207 */ /* 0x000fc40002000000 */
[----:B------:R-:W-:Y:S02]  /*0670*/  SEL R6, R6, RZ, P4 ;  /* 0x000000ff06067207 */ /* 0x000fe40002000000 */
[----:B------:R-:W-:Y:S02]  /*0680*/  SEL R7, R7, RZ, P4 ;  /* 0x000000ff07077207 */ /* 0x000fe40002000000 */
[----:B------:R-:W-:Y:S02]  /*0690*/  SEL R9, R10, RZ, P6 ;  /* 0x000000ff0a097207 */ /* 0x000fe40003000000 */
[----:B------:R-:W-:Y:S02]  /*06a0*/  SEL R11, R11, RZ, P6 ;  /* 0x000000ff0b0b7207 */ /* 0x000fe40003000000 */
[----:B------:R-:W-:Y:S02]  /*06b0*/  FSETP.GEU.AND P4, PT, R18, 1.175494350822287508e-38, PT ;  /* 0x008000001200780b */ /* 0x000fe40003f8e000 */
[----:B------:R-:W-:-:S02]  /*06c0*/  FSETP.GEU.AND P6, PT, R19, 1.175494350822287508e-38, PT ;  /* 0x008000001300780b */ /* 0x000fc40003fce000 */
[----:B------:R-:W-:Y:S02]  /*06d0*/  SEL R12, R12, RZ, P2 ;  /* 0x000000ff0c0c7207 */ /* 0x000fe40001000000 */
[----:B------:R-:W-:Y:S01]  /*06e0*/  SEL R13, R13, RZ, P2 ;  /* 0x000000ff0d0d7207 */ /* 0x000fe20001000000 */
[----:B------:R-:W-:Y:S01]  /*06f0*/  @P3 FMUL R18, R18, 0.25 ;  /* 0x3e80000012123820 */ /* 0x000fe20000400000 */
[----:B------:R-:W-:Y:S01]  /*0700*/  ISETP.GE.AND P2, PT, R23, 0x4c0, PT ;  /* 0x000004c01700780c */ /* 0x000fe20003f46270 */
[----:B------:R-:W-:-:S03]  /*0710*/  @P5 FMUL R19, R19, 0.25 ;  /* 0x3e80000013135820 */ /* 0x000fc60000400000 */
[----:B------:R-:W-:Y:S01]  /*0720*/  SEL R8, R8, R11, !P2 ;  /* 0x0000000b08087207 */ /* 0x000fe20005000000 */
[----:B------:R-:W-:Y:S01]  /*0730*/  @!P4 FMUL R18, R18, 16777216 ;  /* 0x4b8000001212c820 */ /* 0x000fe20000400000 */
[----:B------:R-:W-:Y:S01]  /*0740*/  SEL R9, R4, R9, !P2 ;  /* 0x0000000904097207 */ /* 0x000fe20005000000 */
[----:B------:R-:W-:Y:S01]  /*0750*/  @!P6 FMUL R19, R19, 16777216 ;  /* 0x4b8000001313e820 */ /* 0x000fe20000400000 */
[----:B------:R-:W-:Y:S01]  /*0760*/  ISETP.GE.AND P2, PT, R23, 0x4d8, PT ;  /* 0x000004d81700780c */ /* 0x000fe20003f46270 */
[----:B------:R-:W-:Y:S01]  /*0770*/  IMAD.MOV.U32 R10, RZ, RZ, 0x3e800000 ;  /* 0x3e800000ff0a7424 */ /* 0x000fe200078e00ff */
[----:B------:R-:W0:Y:S01]  /*0780*/  LDC.64 R4, c[0x0][0x250] ;  /* 0x00009400ff047b82 */ /* 0x000e220000000a00 */
[----:B------:R-:W1:Y:S03]  /*0790*/  MUFU.RCP R18, R18 ;  /* 0x0000001200127308 */ /* 0x000e660000001000 */
[----:B------:R-:W-:-:S02]  /*07a0*/  FSEL R11, R10, 1, P3 ;  /* 0x3f8000000a0b7808 */ /* 0x000fc40001800000 */
[----:B------:R-:W-:-:S03]  /*07b0*/  ISETP.GE.U32.AND P3, PT, R20, 0xd8, PT ;  /* 0x000000d81400780c */ /* 0x000fc60003f66070 */
[----:B------:R-:W2:Y:S01]  /*07c0*/  MUFU.RCP R19, R19 ;  /* 0x0000001300137308 */ /* 0x000ea20000001000 */
[----:B------:R-:W-:Y:S01]  /*07d0*/  FADD R17, R2, R17 ;  /* 0x0000001102117221 */ /* 0x000fe20000000000 */
[----:B------:R-:W-:Y:S01]  /*07e0*/  FSEL R2, R10, 1, P5 ;  /* 0x3f8000000a027808 */ /* 0x000fe20002800000 */
[----:B------:R-:W-:Y:S01]  /*07f0*/  FADD R16, R3, R16 ;  /* 0x0000001003107221 */ /* 0x000fe20000000000 */
[----:B------:R-:W-:Y:S02]  /*0800*/  @!P2 FSEL R13, R8, RZ, !P3 ;  /* 0x000000ff080da208 */ /* 0x000fe40005800000 */
[----:B------:R-:W-:Y:S02]  /*0810*/  @!P2 FSEL R12, R9, RZ, !P3 ;  /* 0x000000ff090ca208 */ /* 0x000fe40005800000 */
[----:B------:R-:W3:Y:S01]  /*0820*/  LDC.64 R8, c[0x0][0x258] ;  /* 0x00009600ff087b82 */ /* 0x000ee20000000a00 */
[----:B------:R-:W-:Y:S01]  /*0830*/  @!P4 FMUL R11, R11, 16777216 ;  /* 0x4b8000000b0bc820 */ /* 0x000fe20000400000 */
[----:B------:R-:W-:Y:S01]  /*0840*/  @!P6 FMUL R2, R2, 16777216 ;  /* 0x4b8000000202e820 */ /* 0x000fe20000400000 */
[----:B------:R-:W-:Y:S01]  /*0850*/  @!P1 FADD R12, R6, R17 ;  /* 0x00000011060c9221 */ /* 0x000fe20000000000 */
[----:B------:R-:W-:Y:S01]  /*0860*/  @!P1 FADD R13, R7, R16 ;  /* 0x00000010070d9221 */ /* 0x000fe20000000000 */
[----:B-1----:R-:W-:Y:S01]  /*0870*/  FMUL R18, R18, R11 ;  /* 0x0000000b12127220 */ /* 0x002fe20000400000 */
[----:B--2---:R-:W-:Y:S01]  /*0880*/  FMUL R19, R19, R2 ;  /* 0x0000000213137220 */ /* 0x004fe20000400000 */
[----:B------:R-:W-:Y:S01]  /*0890*/  FADD R21, R12, -R21 ;  /* 0x800000150c157221 */ /* 0x000fe20000000000 */
[----:B------:R-:W-:-:S03]  /*08a0*/  FADD R26, R13, -R26 ;  /* 0x8000001a0d1a7221 */ /* 0x000fc60000000000 */
[----:B------:R-:W-:Y:S01]  /*08b0*/  FMUL R21, R21, R18 ;  /* 0x0000001215157220 */ /* 0x000fe20000400000 */
[----:B------:R-:W-:Y:S01]  /*08c0*/  FMUL R26, R26, R19 ;  /* 0x000000131a1a7220 */ /* 0x000fe20000400000 */
[----:B0-----:R-:W-:-:S04]  /*08d0*/  IMAD.WIDE R4, R0, 0x4, R4 ;  /* 0x0000000400047825 */ /* 0x001fc800078e0204 */
[----:B------:R-:W-:Y:S01]  /*08e0*/  FFMA R21, R21, R25, R28 ;  /* 0x0000001915157223 */ /* 0x000fe2000000001c */
[----:B------:R-:W-:Y:S01]  /*08f0*/  FFMA R26, R26, R27, R29 ;  /* 0x0000001b1a1a7223 */ /* 0x000fe2000000001d */
[----:B------:R0:W-:Y:S03]  /*0900*/  @!P0 STG.E.64 desc[UR4][R4.64], R12 ;  /* 0x0000000c04008986 */ /* 0x0001e6000c101b04 */
[C---:B------:R-:W-:Y:S02]  /*0910*/  FSETP.GEU.AND P1, PT, R21.reuse, RZ, PT ;  /* 0x000000ff1500720b */ /* 0x040fe40003f2e000 */
[----:B------:R-:W-:Y:S01]  /*0920*/  FSETP.GEU.AND P2, PT, R26, RZ, PT ;  /* 0x000000ff1a00720b */ /* 0x000fe20003f4e000 */
[----:B---3--:R-:W-:Y:S01]  /*0930*/  IMAD.WIDE R8, R0, 0x4, R8 ;  /* 0x0000000400087825 */ /* 0x008fe200078e0208 */
[----:B------:R-:W-:Y:S02]  /*0940*/  FSEL R2, R21, RZ, P1 ;  /* 0x000000ff15027208 */ /* 0x000fe40000800000 */
[----:B------:R-:W-:Y:S01]  /*0950*/  FSEL R3, R26, RZ, P2 ;  /* 0x000000ff1a037208 */ /* 0x000fe20001000000 */
[----:B0-----:R-:W-:Y:S08]  /*0960*/  @P0 EXIT ;  /* 0x000000000000094d */ /* 0x001ff00003800000 */
[----:B------:R-:W-:Y:S01]  /*0970*/  STG.E.64 desc[UR4][R8.64], R2 ;  /* 0x0000000208007986 */ /* 0x000fe2000c101b04 */
[----:B------:R-:W-:Y:S05]  /*0980*/  EXIT ;  /* 0x000000000000794d */ /* 0x000fea0003800000 */
.L_x_0:
[----:B------:R-:W-:-:S00]  /*0990*/  BRA `(.L_x_0) ;  /* 0xfffffffc00fc7947 */ /* 0x000fc0000383ffff */
[----:B------:R-:W-:-:S00]  /*09a0*/  NOP ;  /* 0x0000000000007918 */ /* 0x000fc00000000000 */
        /* <DEDUP_REMOVED lines=13> */
.L_x_1:


//--------------------- .nv.global.init           --------------------------
	.section	.nv.global.init,"aw",@progbits
.nv.global.init:
	.type		_$_str,@object
	.size		_$_str,(_$_str_$_2 - _$_str)
_$_str:
        /*0000*/ 	.byte	0x5f, 0x5f, 0x43, 0x55, 0x44, 0x41, 0x5f, 0x46, 0x54, 0x5a, 0x00
	.type		_$_str_$_2,@object
	.size		_$_str_$_2,(.L_1 - _$_str_$_2)
_$_str_$_2:
        /*000b*/ 	.byte	0x5f, 0x5f, 0x43, 0x55, 0x44, 0x41, 0x5f, 0x50, 0x52, 0x45, 0x43, 0x5f, 0x53, 0x51, 0x52, 0x54
        /*001b*/ 	.byte	0x00
.L_1:


//--------------------- .nv.constant0.triton_poi_fused__native_batch_norm_legit_no_training_cat_relu_29 --------------------------
	.section	.nv.constant0.triton_poi_fused__native_batch_norm_legit_no_training_cat_relu_29,"a",@progbits
	.sectionflags	@""
	.align	4
.nv.constant0.triton_poi_fused__native_batch_norm_legit_no_training_cat_relu_29:
	.zero		612
